	.headerflags	@"EF_CUDA_TEXMODE_UNIFIED EF_CUDA_64BIT_ADDRESS EF_CUDA_ACCELERATORS EF_CUDA_SM90 EF_CUDA_VIRTUAL_SM(EF_CUDA_SM90)"
	.elftype	@"ET_EXEC"


//--------------------- .nv.info                  --------------------------
	.section	.nv.info,"",@"SHT_CUDA_INFO"
	.align	4


	//----- nvinfo : EIATTR_REGCOUNT
	.align		4
        /*0000*/ 	.byte	0x04, 0x2f
        /*0002*/ 	.short	(.L_1 - .L_0)
	.align		4
.L_0:
        /*0004*/ 	.word	index@(triton_poi_fused_add_10)
        /*0008*/ 	.word	0x0000000a


	//----- nvinfo : EIATTR_MIN_STACK_SIZE
	.align		4
.L_1:
        /*000c*/ 	.byte	0x04, 0x12
        /*000e*/ 	.short	(.L_3 - .L_2)
	.align		4
.L_2:
        /*0010*/ 	.word	index@(triton_poi_fused_add_10)
        /*0014*/ 	.word	0x00000000


	//----- nvinfo : EIATTR_FRAME_SIZE
	.align		4
.L_3:
        /*0018*/ 	.byte	0x04, 0x11
        /*001a*/ 	.short	(.L_5 - .L_4)
	.align		4
.L_4:
        /*001c*/ 	.word	index@(triton_poi_fused_add_10)
        /*0020*/ 	.word	0x00000000


	//----- nvinfo : EIATTR_MIN_STACK_SIZE
	.align		4
.L_5:
        /*0024*/ 	.byte	0x04, 0x12
        /*0026*/ 	.short	(.L_7 - .L_6)
	.align		4
.L_6:
        /*0028*/ 	.word	index@(triton_poi_fused_add_10)
        /*002c*/ 	.word	0x00000000
.L_7:


//--------------------- .nv.info.triton_poi_fused_add_10 --------------------------
	.section	.nv.info.triton_poi_fused_add_10,"",@"SHT_CUDA_INFO"
	.sectionflags	@""
	.align	4


	//----- nvinfo : EIATTR_CUDA_API_VERSION
	.align		4
        /*0000*/ 	.byte	0x04, 0x37
        /*0002*/ 	.short	(.L_9 - .L_8)
.L_8:
        /*0004*/ 	.word	0x0000007c


	//----- nvinfo : EIATTR_KPARAM_INFO
	.align		4
.L_9:
        /*0008*/ 	.byte	0x04, 0x17
        /*000a*/ 	.short	(.L_11 - .L_10)
.L_10:
        /*000c*/ 	.word	0x00000000
        /*0010*/ 	.short	0x0002
        /*0012*/ 	.short	0x0010
        /*0014*/ 	.byte	0x00, 0xf0, 0x11, 0x00


	//----- nvinfo : EIATTR_KPARAM_INFO
	.align		4
.L_11:
        /*0018*/ 	.byte	0x04, 0x17
        /*001a*/ 	.short	(.L_13 - .L_12)
.L_12:
        /*001c*/ 	.word	0x00000000
        /*0020*/ 	.short	0x0001
        /*0022*/ 	.short	0x0008
        /*0024*/ 	.byte	0x00, 0xf4, 0x21, 0x00


	//----- nvinfo : EIATTR_KPARAM_INFO
	.align		4
.L_13:
        /*0028*/ 	.byte	0x04, 0x17
        /*002a*/ 	.short	(.L_15 - .L_14)
.L_14:
        /*002c*/ 	.word	0x00000000
        /*0030*/ 	.short	0x0000
        /*0032*/ 	.short	0x0000
        /*0034*/ 	.byte	0x00, 0xf4, 0x21, 0x00


	//----- nvinfo : EIATTR_SPARSE_MMA_MASK
	.align		4
.L_15:
        /*0038*/ 	.byte	0x03, 0x50
        /*003a*/ 	.short	0x0000


	//----- nvinfo : EIATTR_MAXREG_COUNT
	.align		4
        /*003c*/ 	.byte	0x03, 0x1b
        /*003e*/ 	.short	0x00ff


	//----- nvinfo : EIATTR_EXIT_INSTR_OFFSETS
	.align		4
        /*0040*/ 	.byte	0x04, 0x1c
        /*0042*/ 	.short	(.L_17 - .L_16)


	//   ....[0]....
.L_16:
        /*0044*/ 	.word	0x00000160


	//   ....[1]....
        /*0048*/ 	.word	0x00000190


	//----- nvinfo : EIATTR_REQNTID
	.align		4
.L_17:
        /*004c*/ 	.byte	0x04, 0x10
        /*004e*/ 	.short	(.L_19 - .L_18)
.L_18:
        /*0050*/ 	.word	0x00000020
        /*0054*/ 	.word	0x00000001
        /*0058*/ 	.word	0x00000001


	//----- nvinfo : EIATTR_CBANK_PARAM_SIZE
	.align		4
.L_19:
        /*005c*/ 	.byte	0x03, 0x19
        /*005e*/ 	.short	0x0014


	//----- nvinfo : EIATTR_PARAM_CBANK
	.align		4
        /*0060*/ 	.byte	0x04, 0x0a
        /*0062*/ 	.short	(.L_21 - .L_20)
	.align		4
.L_20:
        /*0064*/ 	.word	index@(.nv.constant0.triton_poi_fused_add_10)
        /*0068*/ 	.short	0x0210
        /*006a*/ 	.short	0x0014


	//----- nvinfo : EIATTR_SW_WAR
	.align		4
.L_21:
        /*006c*/ 	.byte	0x04, 0x36
        /*006e*/ 	.short	(.L_23 - .L_22)
.L_22:
        /*0070*/ 	.word	0x00000008
.L_23:


//--------------------- .nv.callgraph             --------------------------
	.section	.nv.callgraph,"",@"SHT_CUDA_CALLGRAPH"
	.align	4
	.sectionentsize	8
	.align		4
        /*0000*/ 	.word	0x00000000
	.align		4
        /*0004*/ 	.word	0xffffffff
	.align		4
        /*0008*/ 	.word	0x00000000
	.align		4
        /*000c*/ 	.word	0xfffffffe
	.align		4
        /*0010*/ 	.word	0x00000000
	.align		4
        /*0014*/ 	.word	0xfffffffd
	.align		4
        /*0018*/ 	.word	0x00000000
	.align		4
        /*001c*/ 	.word	0xfffffffc


//--------------------- .text.triton_poi_fused_add_10 --------------------------
	.section	.text.triton_poi_fused_add_10,"ax",@progbits
	.align	128
        .global         triton_poi_fused_add_10
        .type           triton_poi_fused_add_10,@function
        .size           triton_poi_fused_add_10,(.L_x_1 - triton_poi_fused_add_10)
        .other          triton_poi_fused_add_10,@"STO_CUDA_ENTRY STV_DEFAULT"
triton_poi_fused_add_10:
.text.triton_poi_fused_add_10:
[----:B------:R-:W0:Y:S02]  /*0000*/  LDC R1, c[0x0][0x28] ;  /* 0x00000a00ff017b82 */ /* 0x000e240000000800 */
[----:B------:R-:W1:Y:S01]  /*0010*/  S2R R6, SR_TID.X ;  /* 0x0000000000067919 */ /* 0x000e620000002100 */
[----:B------:R-:W2:Y:S01]  /*0020*/  LDC.64 R2, c[0x0][0x210] ;  /* 0x00008400ff027b82 */ /* 0x000ea20000000a00 */
[----:B------:R-:W-:Y:S01]  /*0030*/  ULDC.64 UR4, c[0x0][0x208] ;  /* 0x0000820000047ab9 */ /* 0x000fe20000000a00 */
[----:B------:R-:W3:Y:S01]  /*0040*/  S2R R7, SR_CTAID.X ;  /* 0x0000000000077919 */ /* 0x000ee20000002500 */
[----:B-1----:R-:W-:-:S05]  /*0050*/  LOP3.LUT R0, R6, 0xf, RZ, 0xc0, !PT ;  /* 0x0000000f06007812 */ /* 0x002fca00078ec0ff */
[----:B---3--:R-:W-:-:S05]  /*0060*/  IMAD R7, R7, 0x10, R0 ;  /* 0x0000001007077824 */ /* 0x008fca00078e0200 */
[----:B------:R-:W-:Y:S02]  /*0070*/  SHF.R.S32.HI R0, RZ, 0x1f, R7 ;  /* 0x0000001fff007819 */ /* 0x000fe40000011407 */
[----:B------:R-:W-:Y:S02]  /*0080*/  ISETP.GE.AND P0, PT, R7, 0x10, PT ;  /* 0x000000100700780c */ /* 0x000fe40003f06270 */
[----:B------:R-:W-:-:S04]  /*0090*/  LEA.HI R0, R0, R7, RZ, 0x2 ;  /* 0x0000000700007211 */ /* 0x000fc800078f10ff */
[----:B------:R-:W-:Y:S02]  /*00a0*/  LOP3.LUT R4, R0, 0xfffffffc, RZ, 0xc0, !PT ;  /* 0xfffffffc00047812 */ /* 0x000fe400078ec0ff */
[----:B------:R-:W-:-:S03]  /*00b0*/  SHF.R.S32.HI R0, RZ, 0x2, R0 ;  /* 0x00000002ff007819 */ /* 0x000fc60000011400 */
[----:B------:R-:W-:-:S04]  /*00c0*/  IMAD.IADD R5, R7, 0x1, -R4 ;  /* 0x0000000107057824 */ /* 0x000fc800078e0a04 */
[----:B------:R-:W-:-:S04]  /*00d0*/  IMAD R0, R0, 0x18, R5 ;  /* 0x0000001800007824 */ /* 0x000fc800078e0205 */
[----:B------:R-:W-:Y:S02]  /*00e0*/  VIADD R5, R0, 0x10 ;  /* 0x0000001000057836 */ /* 0x000fe40000000000 */
[----:B------:R-:W-:Y:S02]  /*00f0*/  IMAD.MOV.U32 R0, RZ, RZ, RZ ;  /* 0x000000ffff007224 */ /* 0x000fe400078e00ff */
[----:B--2---:R-:W-:Y:S02]  /*0100*/  IMAD.WIDE R2, R5, 0x4, R2 ;  /* 0x0000000405027825 */ /* 0x004fe400078e0202 */
[----:B------:R-:W1:Y:S03]  /*0110*/  LDC.64 R4, c[0x0][0x218] ;  /* 0x00008600ff047b82 */ /* 0x000e660000000a00 */
[----:B------:R2:W5:Y:S01]  /*0120*/  @!P0 LDG.E R0, desc[UR4][R2.64] ;  /* 0x0000000402008981 */ /* 0x000562000c1e1900 */
[----:B------:R-:W-:-:S04]  /*0130*/  LOP3.LUT P0, RZ, R6, 0x10, RZ, 0xc0, !PT ;  /* 0x0000001006ff7812 */ /* 0x000fc8000780c0ff */
[C---:B------:R-:W-:Y:S01]  /*0140*/  ISETP.LT.AND P0, PT, R7.reuse, 0x10, !P0 ;  /* 0x000000100700780c */ /* 0x040fe20004701270 */
[----:B-1----:R-:W-:-:S12]  /*0150*/  IMAD.WIDE R4, R7, 0x4, R4 ;  /* 0x0000000407047825 */ /* 0x002fd800078e0204 */
[----:B--2---:R-:W-:Y:S05]  /*0160*/  @!P0 EXIT ;  /* 0x000000000000894d */ /* 0x004fea0003800000 */
[----:B-----5:R-:W-:-:S05]  /*0170*/  FADD R3, R0, 1 ;  /* 0x3f80000000037421 */ /* 0x020fca0000000000 */
[----:B------:R-:W-:Y:S01]  /*0180*/  STG.E desc[UR4][R4.64], R3 ;  /* 0x0000000304007986 */ /* 0x000fe2000c101904 */
[----:B------:R-:W-:Y:S05]  /*0190*/  EXIT ;  /* 0x000000000000794d */ /* 0x000fea0003800000 */
.L_x_0:
[----:B------:R-:W-:-:S00]  /*01a0*/  BRA `(.L_x_0) ;  /* 0xfffffffc00fc7947 */ /* 0x000fc0000383ffff */
[----:B------:R-:W-:-:S00]  /*01b0*/  NOP ;  /* 0x0000000000007918 */ /* 0x000fc00000000000 */
        /* <DEDUP_REMOVED lines=12> */
.L_x_1:


//--------------------- .nv.constant0.triton_poi_fused_add_10 --------------------------
	.section	.nv.constant0.triton_poi_fused_add_10,"a",@progbits
	.sectionflags	@""
	.align	4
.nv.constant0.triton_poi_fused_add_10:
	.zero		548
